	.headerflags	@"EF_CUDA_TEXMODE_UNIFIED EF_CUDA_64BIT_ADDRESS EF_CUDA_ACCELERATORS EF_CUDA_SM90 EF_CUDA_VIRTUAL_SM(EF_CUDA_SM90)"
	.elftype	@"ET_EXEC"


//--------------------- .nv.info                  --------------------------
	.section	.nv.info,"",@"SHT_CUDA_INFO"
	.align	4


	//----- nvinfo : EIATTR_REGCOUNT
	.align		4
        /*0000*/ 	.byte	0x04, 0x2f
        /*0002*/ 	.short	(.L_1 - .L_0)
	.align		4
.L_0:
        /*0004*/ 	.word	index@(triton_poi_fused_relu_threshold_backward_6)
        /*0008*/ 	.word	0x0000000e


	//----- nvinfo : EIATTR_MIN_STACK_SIZE
	.align		4
.L_1:
        /*000c*/ 	.byte	0x04, 0x12
        /*000e*/ 	.short	(.L_3 - .L_2)
	.align		4
.L_2:
        /*0010*/ 	.word	index@(triton_poi_fused_relu_threshold_backward_6)
        /*0014*/ 	.word	0x00000000


	//----- nvinfo : EIATTR_FRAME_SIZE
	.align		4
.L_3:
        /*0018*/ 	.byte	0x04, 0x11
        /*001a*/ 	.short	(.L_5 - .L_4)
	.align		4
.L_4:
        /*001c*/ 	.word	index@(triton_poi_fused_relu_threshold_backward_6)
        /*0020*/ 	.word	0x00000000


	//----- nvinfo : EIATTR_MIN_STACK_SIZE
	.align		4
.L_5:
        /*0024*/ 	.byte	0x04, 0x12
        /*0026*/ 	.short	(.L_7 - .L_6)
	.align		4
.L_6:
        /*0028*/ 	.word	index@(triton_poi_fused_relu_threshold_backward_6)
        /*002c*/ 	.word	0x00000000
.L_7:


//--------------------- .nv.info.triton_poi_fused_relu_threshold_backward_6 --------------------------
	.section	.nv.info.triton_poi_fused_relu_threshold_backward_6,"",@"SHT_CUDA_INFO"
	.sectionflags	@""
	.align	4


	//----- nvinfo : EIATTR_CUDA_API_VERSION
	.align		4
        /*0000*/ 	.byte	0x04, 0x37
        /*0002*/ 	.short	(.L_9 - .L_8)
.L_8:
        /*0004*/ 	.word	0x0000007c


	//----- nvinfo : EIATTR_KPARAM_INFO
	.align		4
.L_9:
        /*0008*/ 	.byte	0x04, 0x17
        /*000a*/ 	.short	(.L_11 - .L_10)
.L_10:
        /*000c*/ 	.word	0x00000000
        /*0010*/ 	.short	0x0004
        /*0012*/ 	.short	0x0020
        /*0014*/ 	.byte	0x00, 0xf0, 0x11, 0x00


	//----- nvinfo : EIATTR_KPARAM_INFO
	.align		4
.L_11:
        /*0018*/ 	.byte	0x04, 0x17
        /*001a*/ 	.short	(.L_13 - .L_12)
.L_12:
        /*001c*/ 	.word	0x00000000
        /*0020*/ 	.short	0x0003
        /*0022*/ 	.short	0x0018
        /*0024*/ 	.byte	0x00, 0xf4, 0x21, 0x00


	//----- nvinfo : EIATTR_KPARAM_INFO
	.align		4
.L_13:
        /*0028*/ 	.byte	0x04, 0x17
        /*002a*/ 	.short	(.L_15 - .L_14)
.L_14:
        /*002c*/ 	.word	0x00000000
        /*0030*/ 	.short	0x0002
        /*0032*/ 	.short	0x0010
        /*0034*/ 	.byte	0x00, 0xf4, 0x21, 0x00


	//----- nvinfo : EIATTR_KPARAM_INFO
	.align		4
.L_15:
        /*0038*/ 	.byte	0x04, 0x17
        /*003a*/ 	.short	(.L_17 - .L_16)
.L_16:
        /*003c*/ 	.word	0x00000000
        /*0040*/ 	.short	0x0001
        /*0042*/ 	.short	0x0008
        /*0044*/ 	.byte	0x00, 0xf4, 0x21, 0x00


	//----- nvinfo : EIATTR_KPARAM_INFO
	.align		4
.L_17:
        /*0048*/ 	.byte	0x04, 0x17
        /*004a*/ 	.short	(.L_19 - .L_18)
.L_18:
        /*004c*/ 	.word	0x00000000
        /*0050*/ 	.short	0x0000
        /*0052*/ 	.short	0x0000
        /*0054*/ 	.byte	0x00, 0xf4, 0x21, 0x00


	//----- nvinfo : EIATTR_SPARSE_MMA_MASK
	.align		4
.L_19:
        /*0058*/ 	.byte	0x03, 0x50
        /*005a*/ 	.short	0x0000


	//----- nvinfo : EIATTR_MAXREG_COUNT
	.align		4
        /*005c*/ 	.byte	0x03, 0x1b
        /*005e*/ 	.short	0x00ff


	//----- nvinfo : EIATTR_EXIT_INSTR_OFFSETS
	.align		4
        /*0060*/ 	.byte	0x04, 0x1c
        /*0062*/ 	.short	(.L_21 - .L_20)


	//   ....[0]....
.L_20:
        /*0064*/ 	.word	0x000001c0


	//   ....[1]....
        /*0068*/ 	.word	0x000001e0


	//----- nvinfo : EIATTR_REQNTID
	.align		4
.L_21:
        /*006c*/ 	.byte	0x04, 0x10
        /*006e*/ 	.short	(.L_23 - .L_22)
.L_22:
        /*0070*/ 	.word	0x00000020
        /*0074*/ 	.word	0x00000001
        /*0078*/ 	.word	0x00000001


	//----- nvinfo : EIATTR_CBANK_PARAM_SIZE
	.align		4
.L_23:
        /*007c*/ 	.byte	0x03, 0x19
        /*007e*/ 	.short	0x0024


	//----- nvinfo : EIATTR_PARAM_CBANK
	.align		4
        /*0080*/ 	.byte	0x04, 0x0a
        /*0082*/ 	.short	(.L_25 - .L_24)
	.align		4
.L_24:
        /*0084*/ 	.word	index@(.nv.constant0.triton_poi_fused_relu_threshold_backward_6)
        /*0088*/ 	.short	0x0210
        /*008a*/ 	.short	0x0024


	//----- nvinfo : EIATTR_SW_WAR
	.align		4
.L_25:
        /*008c*/ 	.byte	0x04, 0x36
        /*008e*/ 	.short	(.L_27 - .L_26)
.L_26:
        /*0090*/ 	.word	0x00000008
.L_27:


//--------------------- .nv.callgraph             --------------------------
	.section	.nv.callgraph,"",@"SHT_CUDA_CALLGRAPH"
	.align	4
	.sectionentsize	8
	.align		4
        /*0000*/ 	.word	0x00000000
	.align		4
        /*0004*/ 	.word	0xffffffff
	.align		4
        /*0008*/ 	.word	0x00000000
	.align		4
        /*000c*/ 	.word	0xfffffffe
	.align		4
        /*0010*/ 	.word	0x00000000
	.align		4
        /*0014*/ 	.word	0xfffffffd
	.align		4
        /*0018*/ 	.word	0x00000000
	.align		4
        /*001c*/ 	.word	0xfffffffc


//--------------------- .text.triton_poi_fused_relu_threshold_backward_6 --------------------------
	.section	.text.triton_poi_fused_relu_threshold_backward_6,"ax",@progbits
	.align	128
        .global         triton_poi_fused_relu_threshold_backward_6
        .type           triton_poi_fused_relu_threshold_backward_6,@function
        .size           triton_poi_fused_relu_threshold_backward_6,(.L_x_1 - triton_poi_fused_relu_threshold_backward_6)
        .other          triton_poi_fused_relu_threshold_backward_6,@"STO_CUDA_ENTRY STV_DEFAULT"
triton_poi_fused_relu_threshold_backward_6:
.text.triton_poi_fused_relu_threshold_backward_6:
[----:B------:R-:W0:Y:S02]  /*0000*/  LDC R1, c[0x0][0x28] ;  /* 0x00000a00ff017b82 */ /* 0x000e240000000800 */
[----:B------:R-:W1:Y:S01]  /*0010*/  S2R R0, SR_TID.X ;  /* 0x0000000000007919 */ /* 0x000e620000002100 */
[----:B------:R-:W2:Y:S01]  /*0020*/  LDC.64 R4, c[0x0][0x218] ;  /* 0x00008600ff047b82 */ /* 0x000ea20000000a00 */
[----:B------:R-:W-:Y:S01]  /*0030*/  IMAD.MOV.U32 R11, RZ, RZ, RZ ;  /* 0x000000ffff0b7224 */ /* 0x000fe200078e00ff */
[----:B------:R-:W-:Y:S01]  /*0040*/  ULDC.64 UR4, c[0x0][0x208] ;  /* 0x0000820000047ab9 */ /* 0x000fe20000000a00 */
[----:B------:R-:W3:Y:S01]  /*0050*/  S2R R9, SR_CTAID.X ;  /* 0x0000000000097919 */ /* 0x000ee20000002500 */
[----:B------:R-:W-:-:S04]  /*0060*/  ULDC.64 UR6, c[0x0][0x228] ;  /* 0x00008a0000067ab9 */ /* 0x000fc80000000a00 */
[----:B------:R-:W4:Y:S01]  /*0070*/  LDC.64 R2, c[0x0][0x210] ;  /* 0x00008400ff027b82 */ /* 0x000f220000000a00 */
[----:B-1----:R-:W-:-:S05]  /*0080*/  LOP3.LUT R0, R0, 0x1f, RZ, 0xc0, !PT ;  /* 0x0000001f00007812 */ /* 0x002fca00078ec0ff */
[----:B---3--:R-:W-:-:S04]  /*0090*/  IMAD R9, R9, 0x20, R0 ;  /* 0x0000002009097824 */ /* 0x008fc800078e0200 */
[C---:B------:R-:W-:Y:S01]  /*00a0*/  IMAD.HI R0, R9.reuse, 0x2aaaaaab, RZ ;  /* 0x2aaaaaab09007827 */ /* 0x040fe200078e02ff */
[----:B------:R-:W-:-:S03]  /*00b0*/  ISETP.GE.AND P0, PT, R9, 0x18, PT ;  /* 0x000000180900780c */ /* 0x000fc60003f06270 */
[----:B----4-:R-:W-:Y:S01]  /*00c0*/  IMAD.WIDE R2, R9, 0x4, R2 ;  /* 0x0000000409027825 */ /* 0x010fe200078e0202 */
[----:B------:R-:W-:-:S03]  /*00d0*/  LEA.HI R7, R0, R0, RZ, 0x1 ;  /* 0x0000000000077211 */ /* 0x000fc600078f08ff */
[----:B------:R-:W-:Y:S02]  /*00e0*/  IMAD.MOV.U32 R0, RZ, RZ, RZ ;  /* 0x000000ffff007224 */ /* 0x000fe400078e00ff */
[----:B--2---:R-:W-:Y:S02]  /*00f0*/  IMAD.WIDE R4, R7, 0x4, R4 ;  /* 0x0000000407047825 */ /* 0x004fe400078e0204 */
[----:B------:R-:W1:Y:S02]  /*0100*/  LDC.64 R6, c[0x0][0x220] ;  /* 0x00008800ff067b82 */ /* 0x000e640000000a00 */
[----:B------:R-:W2:Y:S04]  /*0110*/  @!P0 LDG.E R0, desc[UR4][R2.64] ;  /* 0x0000000402008981 */ /* 0x000ea8000c1e1900 */
[----:B------:R-:W2:Y:S01]  /*0120*/  @!P0 LDG.E.EL R11, desc[UR4][R4.64] ;  /* 0x00000004040b8981 */ /* 0x000ea2000c2e1900 */
[----:B-1----:R-:W-:-:S04]  /*0130*/  IMAD.WIDE R6, R9, 0x4, R6 ;  /* 0x0000000409067825 */ /* 0x002fc800078e0206 */
[----:B--2---:R-:W-:Y:S01]  /*0140*/  FADD R8, R11, R0 ;  /* 0x000000000b087221 */ /* 0x004fe20000000000 */
[----:B------:R-:W-:-:S04]  /*0150*/  FSETP.GEU.AND P1, PT, R0, -R11, PT ;  /* 0x8000000b0000720b */ /* 0x000fc80003f2e000 */
[----:B------:R-:W-:Y:S02]  /*0160*/  FSEL R11, R8, RZ, P1 ;  /* 0x000000ff080b7208 */ /* 0x000fe40000800000 */
[----:B------:R-:W-:Y:S02]  /*0170*/  IADD3 R8, P1, R9, UR6, RZ ;  /* 0x0000000609087c10 */ /* 0x000fe4000ff3e0ff */
[----:B------:R-:W-:Y:S01]  /*0180*/  FSETP.GTU.AND P2, PT, R11, RZ, PT ;  /* 0x000000ff0b00720b */ /* 0x000fe20003f4c000 */
[----:B------:R1:W-:Y:S01]  /*0190*/  @!P0 STG.E desc[UR4][R6.64], R11 ;  /* 0x0000000b06008986 */ /* 0x0003e2000c101904 */
[----:B------:R-:W-:Y:S02]  /*01a0*/  LEA.HI.X.SX32 R9, R9, UR7, 0x1, P1 ;  /* 0x0000000709097c11 */ /* 0x000fe400088f0eff */
[----:B------:R-:W-:Y:S01]  /*01b0*/  SEL R3, RZ, 0x1, P2 ;  /* 0x00000001ff037807 */ /* 0x000fe20001000000 */
[----:B------:R-:W-:Y:S08]  /*01c0*/  @P0 EXIT ;  /* 0x000000000000094d */ /* 0x000ff00003800000 */
[----:B------:R-:W-:Y:S01]  /*01d0*/  STG.E.U8 desc[UR4][R8.64], R3 ;  /* 0x0000000308007986 */ /* 0x000fe2000c101104 */
[----:B------:R-:W-:Y:S05]  /*01e0*/  EXIT ;  /* 0x000000000000794d */ /* 0x000fea0003800000 */
.L_x_0:
[----:B------:R-:W-:-:S00]  /*01f0*/  BRA `(.L_x_0) ;  /* 0xfffffffc00fc7947 */ /* 0x000fc0000383ffff */
[----:B------:R-:W-:-:S00]  /*0200*/  NOP ;  /* 0x0000000000007918 */ /* 0x000fc00000000000 */
[----:B------:R-:W-:-:S00]  /*0210*/  NOP ;  /* 0x0000000000007918 */ /* 0x000fc00000000000 */
[----:B------:R-:W-:-:S00]  /*0220*/  NOP ;  /* 0x0000000000007918 */ /* 0x000fc00000000000 */
[----:B------:R-:W-:-:S00]  /*0230*/  NOP ;  /* 0x0000000000007918 */ /* 0x000fc00000000000 */
[----:B------:R-:W-:-:S00]  /*0240*/  NOP ;  /* 0x0000000000007918 */ /* 0x000fc00000000000 */
[----:B------:R-:W-:-:S00]  /*0250*/  NOP ;  /* 0x0000000000007918 */ /* 0x000fc00000000000 */
[----:B------:R-:W-:-:S00]  /*0260*/  NOP ;  /* 0x0000000000007918 */ /* 0x000fc00000000000 */
[----:B------:R-:W-:-:S00]  /*0270*/  NOP ;  /* 0x0000000000007918 */ /* 0x000fc00000000000 */
.L_x_1:


//--------------------- .nv.constant0.triton_poi_fused_relu_threshold_backward_6 --------------------------
	.section	.nv.constant0.triton_poi_fused_relu_threshold_backward_6,"a",@progbits
	.sectionflags	@""
	.align	4
.nv.constant0.triton_poi_fused_relu_threshold_backward_6:
	.zero		564
